//
// Generated by NVIDIA NVVM Compiler
//
// Compiler Build ID: CL-36424714
// Cuda compilation tools, release 13.0, V13.0.88
// Based on NVVM 20.0.0
//

.version 9.0
.target sm_100
.address_size 64

	// .globl	_Z9transposePKfPf

.visible .entry _Z9transposePKfPf(
	.param .u64 .ptr .align 1 _Z9transposePKfPf_param_0,
	.param .u64 .ptr .align 1 _Z9transposePKfPf_param_1
)
{
	.reg .pred 	%p<6>;
	.reg .b32 	%r<16>;
	.reg .b32 	%f<2>;
	.reg .b64 	%rd<9>;

	ld.param.u64 	%rd1, [_Z9transposePKfPf_param_0];
	ld.param.u64 	%rd2, [_Z9transposePKfPf_param_1];
	mov.u32 	%r1, %ctaid.z;
	mov.u32 	%r4, %ctaid.y;
	mov.u32 	%r5, %ntid.y;
	mov.u32 	%r6, %tid.y;
	mad.lo.s32 	%r7, %r4, %r5, %r6;
	mov.u32 	%r8, %ctaid.x;
	mov.u32 	%r9, %ntid.x;
	mov.u32 	%r10, %tid.x;
	mad.lo.s32 	%r3, %r8, %r9, %r10;
	setp.gt.u32 	%p1, %r1, 32;
	setp.gt.u32 	%p2, %r7, 39;
	or.pred  	%p3, %p1, %p2;
	setp.gt.s32 	%p4, %r3, 4;
	or.pred  	%p5, %p4, %p3;
	@%p5 bra 	$L__BB0_2;
	cvta.to.global.u64 	%rd3, %rd1;
	cvta.to.global.u64 	%rd4, %rd2;
	mul.lo.s32 	%r11, %r1, 200;
	add.s32 	%r12, %r3, %r11;
	mad.lo.s32 	%r13, %r7, 5, %r12;
	add.s32 	%r14, %r7, %r11;
	mad.lo.s32 	%r15, %r3, 40, %r14;
	mul.wide.s32 	%rd5, %r13, 4;
	add.s64 	%rd6, %rd3, %rd5;
	ld.global.nc.f32 	%f1, [%rd6];
	mul.wide.s32 	%rd7, %r15, 4;
	add.s64 	%rd8, %rd4, %rd7;
	st.global.f32 	[%rd8], %f1;
$L__BB0_2:
	ret;

}


// ===== COMPILED SASS (sm_100) =====

	.target	sm_100

	.elftype	@"ET_EXEC"


//--------------------- .note.nv.tkinfo           --------------------------
	.section	.note.nv.tkinfo,"",@"SHT_NOTE"
	.sectionflags	@"SHF_NOTE_NV_TKINFO"
	.tkinfo
        /*0018*/ 	.word	0x00000002
        /*0030*/ 	.string	""
        /*0030*/ 	.string	"ptxas"
        /*0030*/ 	.string	"Cuda compilation tools, release 13.0, V13.0.88"
        /*0030*/ 	.string	"Build cuda_13.0.r13.0/compiler.36424714_0"
        /*0030*/ 	.string	"-arch sm_100 -m 64 "



//--------------------- .note.nv.cuinfo           --------------------------
	.section	.note.nv.cuinfo,"",@"SHT_NOTE"
	.sectionflags	@"SHF_NOTE_NV_CUINFO"
        /*0018*/ 	.short	0x0002
        /*001a*/ 	.short	0x0064
        /*001c*/ 	.short	0x0082
	.zero		2


//--------------------- .nv.info                  --------------------------
	.section	.nv.info,"",@"SHT_CUDA_INFO"
	.align	4


	//----- nvinfo : EIATTR_REGCOUNT
	.align		4
        /*0000*/ 	.byte	0x04, 0x2f
        /*0002*/ 	.short	(.L_1 - .L_0)
	.align		4
.L_0:
        /*0004*/ 	.word	index@(_Z9transposePKfPf)
        /*0008*/ 	.word	0x0000000a


	//----- nvinfo : EIATTR_FRAME_SIZE
	.align		4
.L_1:
        /*000c*/ 	.byte	0x04, 0x11
        /*000e*/ 	.short	(.L_3 - .L_2)
	.align		4
.L_2:
        /*0010*/ 	.word	index@(_Z9transposePKfPf)
        /*0014*/ 	.word	0x00000000


	//----- nvinfo : EIATTR_MIN_STACK_SIZE
	.align		4
.L_3:
        /*0018*/ 	.byte	0x04, 0x12
        /*001a*/ 	.short	(.L_5 - .L_4)
	.align		4
.L_4:
        /*001c*/ 	.word	index@(_Z9transposePKfPf)
        /*0020*/ 	.word	0x00000000
.L_5:


//--------------------- .nv.compat                --------------------------
	.section	.nv.compat,"",@"SHT_CUDA_COMPAT_INFO"
	.align	4
        /*0000*/ 	.byte	0x02, 0x09, 0x00, 0x00, 0x02, 0x02, 0x01, 0x00, 0x02, 0x05, 0x05, 0x00, 0x03, 0x07, 0x01, 0x01
        /*0010*/ 	.byte	0x02, 0x03, 0x00, 0x00, 0x02, 0x06, 0x01, 0x00, 0x04, 0x0b, 0x08, 0x00, 0x09, 0x00, 0x00, 0x00
        /*0020*/ 	.byte	0x00, 0x00, 0x00, 0x00


//--------------------- .nv.info._Z9transposePKfPf --------------------------
	.section	.nv.info._Z9transposePKfPf,"",@"SHT_CUDA_INFO"
	.sectionflags	@""
	.align	4


	//----- nvinfo : EIATTR_CUDA_API_VERSION
	.align		4
        /*0000*/ 	.byte	0x04, 0x37
        /*0002*/ 	.short	(.L_7 - .L_6)
.L_6:
        /*0004*/ 	.word	0x00000082


	//----- nvinfo : EIATTR_KPARAM_INFO
	.align		4
.L_7:
        /*0008*/ 	.byte	0x04, 0x17
        /*000a*/ 	.short	(.L_9 - .L_8)
.L_8:
        /*000c*/ 	.word	0x00000000
        /*0010*/ 	.short	0x0001
        /*0012*/ 	.short	0x0008
        /*0014*/ 	.byte	0x00, 0xf5, 0x21, 0x00


	//----- nvinfo : EIATTR_KPARAM_INFO
	.align		4
.L_9:
        /*0018*/ 	.byte	0x04, 0x17
        /*001a*/ 	.short	(.L_11 - .L_10)
.L_10:
        /*001c*/ 	.word	0x00000000
        /*0020*/ 	.short	0x0000
        /*0022*/ 	.short	0x0000
        /*0024*/ 	.byte	0x00, 0xf5, 0x21, 0x00


	//----- nvinfo : EIATTR_SPARSE_MMA_MASK
	.align		4
.L_11:
        /*0028*/ 	.byte	0x03, 0x50
        /*002a*/ 	.short	0x0000


	//----- nvinfo : EIATTR_MAXREG_COUNT
	.align		4
        /*002c*/ 	.byte	0x03, 0x1b
        /*002e*/ 	.short	0x00ff


	//----- nvinfo : EIATTR_MERCURY_ISA_VERSION
	.align		4
        /*0030*/ 	.byte	0x03, 0x5f
        /*0032*/ 	.short	0x0101


	//----- nvinfo : EIATTR_VRC_CTA_INIT_COUNT
	.align		4
        /*0034*/ 	.byte	0x02, 0x4a
	.zero		1
	.zero		1


	//----- nvinfo : EIATTR_EXIT_INSTR_OFFSETS
	.align		4
        /*0038*/ 	.byte	0x04, 0x1c
        /*003a*/ 	.short	(.L_13 - .L_12)


	//   ....[0]....
.L_12:
        /*003c*/ 	.word	0x000000d0


	//   ....[1]....
        /*0040*/ 	.word	0x00000190


	//----- nvinfo : EIATTR_CBANK_PARAM_SIZE
	.align		4
.L_13:
        /*0044*/ 	.byte	0x03, 0x19
        /*0046*/ 	.short	0x0010


	//----- nvinfo : EIATTR_PARAM_CBANK
	.align		4
        /*0048*/ 	.byte	0x04, 0x0a
        /*004a*/ 	.short	(.L_15 - .L_14)
	.align		4
.L_14:
        /*004c*/ 	.word	index@(.nv.constant0._Z9transposePKfPf)
        /*0050*/ 	.short	0x0380
        /*0052*/ 	.short	0x0010


	//----- nvinfo : EIATTR_SW_WAR
	.align		4
.L_15:
        /*0054*/ 	.byte	0x04, 0x36
        /*0056*/ 	.short	(.L_17 - .L_16)
.L_16:
        /*0058*/ 	.word	0x00000008
.L_17:


//--------------------- .nv.callgraph             --------------------------
	.section	.nv.callgraph,"",@"SHT_CUDA_CALLGRAPH"
	.align	4
	.sectionentsize	8
	.align		4
        /*0000*/ 	.word	0x00000000
	.align		4
        /*0004*/ 	.word	0xffffffff
	.align		4
        /*0008*/ 	.word	0x00000000
	.align		4
        /*000c*/ 	.word	0xfffffffe
	.align		4
        /*0010*/ 	.word	0x00000000
	.align		4
        /*0014*/ 	.word	0xfffffffd
	.align		4
        /*0018*/ 	.word	0x00000000
	.align		4
        /*001c*/ 	.word	0xfffffffc


//--------------------- .text._Z9transposePKfPf   --------------------------
	.section	.text._Z9transposePKfPf,"ax",@progbits
	.align	128
        .global         _Z9transposePKfPf
        .type           _Z9transposePKfPf,@function
        .size           _Z9transposePKfPf,(.L_x_1 - _Z9transposePKfPf)
        .other          _Z9transposePKfPf,@"STO_CUDA_ENTRY STV_DEFAULT"
_Z9transposePKfPf:
.text._Z9transposePKfPf:
[----:B------:R-:W-:Y:S01]  /*0000*/  LDC R1, c[0x0][0x37c] ;  /* 0x0000df00ff017b82 */ /* 0x000fe20000000800 */
[----:B------:R-:W0:Y:S07]  /*0010*/  S2R R3, SR_TID.Y ;  /* 0x0000000000037919 */ /* 0x000e2e0000002200 */
[----:B------:R-:W0:Y:S01]  /*0020*/  S2UR UR4, SR_CTAID.Y ;  /* 0x00000000000479c3 */ /* 0x000e220000002600 */
[----:B------:R-:W1:Y:S01]  /*0030*/  S2R R5, SR_TID.X ;  /* 0x0000000000057919 */ /* 0x000e620000002100 */
[----:B------:R-:W2:Y:S06]  /*0040*/  S2R R7, SR_CTAID.Z ;  /* 0x0000000000077919 */ /* 0x000eac0000002700 */
[----:B------:R-:W0:Y:S08]  /*0050*/  LDC R0, c[0x0][0x364] ;  /* 0x0000d900ff007b82 */ /* 0x000e300000000800 */
[----:B------:R-:W1:Y:S08]  /*0060*/  S2UR UR5, SR_CTAID.X ;  /* 0x00000000000579c3 */ /* 0x000e700000002500 */
[----:B------:R-:W1:Y:S01]  /*0070*/  LDC R6, c[0x0][0x360] ;  /* 0x0000d800ff067b82 */ /* 0x000e620000000800 */
[----:B0-----:R-:W-:-:S05]  /*0080*/  IMAD R0, R0, UR4, R3 ;  /* 0x0000000400007c24 */ /* 0x001fca000f8e0203 */
[----:B------:R-:W-:-:S04]  /*0090*/  ISETP.GT.U32.AND P0, PT, R0, 0x27, PT ;  /* 0x000000270000780c */ /* 0x000fc80003f04070 */
[----:B--2---:R-:W-:Y:S01]  /*00a0*/  ISETP.GT.U32.OR P0, PT, R7, 0x20, P0 ;  /* 0x000000200700780c */ /* 0x004fe20000704470 */
[----:B-1----:R-:W-:-:S05]  /*00b0*/  IMAD R6, R6, UR5, R5 ;  /* 0x0000000506067c24 */ /* 0x002fca000f8e0205 */
[----:B------:R-:W-:-:S13]  /*00c0*/  ISETP.GT.OR P0, PT, R6, 0x4, P0 ;  /* 0x000000040600780c */ /* 0x000fda0000704670 */
[----:B------:R-:W-:Y:S05]  /*00d0*/  @P0 EXIT ;  /* 0x000000000000094d */ /* 0x000fea0003800000 */
[----:B------:R-:W0:Y:S01]  /*00e0*/  LDC.64 R2, c[0x0][0x380] ;  /* 0x0000e000ff027b82 */ /* 0x000e220000000a00 */
[----:B------:R-:W1:Y:S01]  /*00f0*/  LDCU.64 UR4, c[0x0][0x358] ;  /* 0x00006b00ff0477ac */ /* 0x000e620008000a00 */
[----:B------:R-:W-:-:S04]  /*0100*/  IMAD R5, R7, 0xc8, R6 ;  /* 0x000000c807057824 */ /* 0x000fc800078e0206 */
[----:B------:R-:W-:-:S04]  /*0110*/  IMAD R5, R0, 0x5, R5 ;  /* 0x0000000500057824 */ /* 0x000fc800078e0205 */
[----:B0-----:R-:W-:Y:S02]  /*0120*/  IMAD.WIDE R2, R5, 0x4, R2 ;  /* 0x0000000405027825 */ /* 0x001fe400078e0202 */
[----:B------:R-:W0:Y:S04]  /*0130*/  LDC.64 R4, c[0x0][0x388] ;  /* 0x0000e200ff047b82 */ /* 0x000e280000000a00 */
[----:B-1----:R-:W2:Y:S01]  /*0140*/  LDG.E.CONSTANT R3, desc[UR4][R2.64] ;  /* 0x0000000402037981 */ /* 0x002ea2000c1e9900 */
[----:B------:R-:W-:-:S04]  /*0150*/  IMAD R7, R7, 0xc8, R0 ;  /* 0x000000c807077824 */ /* 0x000fc800078e0200 */
[----:B------:R-:W-:-:S04]  /*0160*/  IMAD R7, R6, 0x28, R7 ;  /* 0x0000002806077824 */ /* 0x000fc800078e0207 */
[----:B0-----:R-:W-:-:S05]  /*0170*/  IMAD.WIDE R4, R7, 0x4, R4 ;  /* 0x0000000407047825 */ /* 0x001fca00078e0204 */
[----:B--2---:R-:W-:Y:S01]  /*0180*/  STG.E desc[UR4][R4.64], R3 ;  /* 0x0000000304007986 */ /* 0x004fe2000c101904 */
[----:B------:R-:W-:Y:S05]  /*0190*/  EXIT ;  /* 0x000000000000794d */ /* 0x000fea0003800000 */
.L_x_0:
[----:B------:R-:W-:-:S00]  /*01a0*/  BRA `(.L_x_0) ;  /* 0xfffffffc00fc7947 */ /* 0x000fc0000383ffff */
[----:B------:R-:W-:-:S00]  /*01b0*/  NOP ;  /* 0x0000000000007918 */ /* 0x000fc00000000000 */
        /* <DEDUP_REMOVED lines=12> */
.L_x_1:


//--------------------- .nv.shared.reserved.0     --------------------------
	.section	.nv.shared.reserved.0,"aw",@nobits
	.weak		__nv_reservedSMEM_offset_0_alias
	.size		__nv_reservedSMEM_offset_0_alias, 0, 64
	.other		__nv_reservedSMEM_offset_0_alias,@"STO_CUDA_RESERVED_SHARED STV_DEFAULT"
__nv_reservedSMEM_offset_0_alias:
	.zero		0
	.zero		64


//--------------------- .nv.constant0._Z9transposePKfPf --------------------------
	.section	.nv.constant0._Z9transposePKfPf,"a",@progbits
	.sectionflags	@""
	.align	4
.nv.constant0._Z9transposePKfPf:
	.zero		912


//--------------------- SYMBOLS --------------------------

	.type		.nv.reservedSmem.offset0,@object
	.size		.nv.reservedSmem.offset0,0x4
